	.headerflags	@"EF_CUDA_TEXMODE_UNIFIED EF_CUDA_64BIT_ADDRESS EF_CUDA_ACCELERATORS EF_CUDA_SM90 EF_CUDA_VIRTUAL_SM(EF_CUDA_SM90)"
	.elftype	@"ET_EXEC"


//--------------------- .nv.info                  --------------------------
	.section	.nv.info,"",@"SHT_CUDA_INFO"
	.align	4


	//----- nvinfo : EIATTR_REGCOUNT
	.align		4
        /*0000*/ 	.byte	0x04, 0x2f
        /*0002*/ 	.short	(.L_1 - .L_0)
	.align		4
.L_0:
        /*0004*/ 	.word	index@(triton_poi_fused_avg_pool2d_15)
        /*0008*/ 	.word	0x00000020


	//----- nvinfo : EIATTR_MIN_STACK_SIZE
	.align		4
.L_1:
        /*000c*/ 	.byte	0x04, 0x12
        /*000e*/ 	.short	(.L_3 - .L_2)
	.align		4
.L_2:
        /*0010*/ 	.word	index@(triton_poi_fused_avg_pool2d_15)
        /*0014*/ 	.word	0x00000000


	//----- nvinfo : EIATTR_FRAME_SIZE
	.align		4
.L_3:
        /*0018*/ 	.byte	0x04, 0x11
        /*001a*/ 	.short	(.L_5 - .L_4)
	.align		4
.L_4:
        /*001c*/ 	.word	index@(triton_poi_fused_avg_pool2d_15)
        /*0020*/ 	.word	0x00000000


	//----- nvinfo : EIATTR_MIN_STACK_SIZE
	.align		4
.L_5:
        /*0024*/ 	.byte	0x04, 0x12
        /*0026*/ 	.short	(.L_7 - .L_6)
	.align		4
.L_6:
        /*0028*/ 	.word	index@(triton_poi_fused_avg_pool2d_15)
        /*002c*/ 	.word	0x00000000
.L_7:


//--------------------- .nv.info.triton_poi_fused_avg_pool2d_15 --------------------------
	.section	.nv.info.triton_poi_fused_avg_pool2d_15,"",@"SHT_CUDA_INFO"
	.sectionflags	@""
	.align	4


	//----- nvinfo : EIATTR_CUDA_API_VERSION
	.align		4
        /*0000*/ 	.byte	0x04, 0x37
        /*0002*/ 	.short	(.L_9 - .L_8)
.L_8:
        /*0004*/ 	.word	0x0000007c


	//----- nvinfo : EIATTR_KPARAM_INFO
	.align		4
.L_9:
        /*0008*/ 	.byte	0x04, 0x17
        /*000a*/ 	.short	(.L_11 - .L_10)
.L_10:
        /*000c*/ 	.word	0x00000000
        /*0010*/ 	.short	0x0002
        /*0012*/ 	.short	0x0010
        /*0014*/ 	.byte	0x00, 0xf0, 0x11, 0x00


	//----- nvinfo : EIATTR_KPARAM_INFO
	.align		4
.L_11:
        /*0018*/ 	.byte	0x04, 0x17
        /*001a*/ 	.short	(.L_13 - .L_12)
.L_12:
        /*001c*/ 	.word	0x00000000
        /*0020*/ 	.short	0x0001
        /*0022*/ 	.short	0x0008
        /*0024*/ 	.byte	0x00, 0xf4, 0x21, 0x00


	//----- nvinfo : EIATTR_KPARAM_INFO
	.align		4
.L_13:
        /*0028*/ 	.byte	0x04, 0x17
        /*002a*/ 	.short	(.L_15 - .L_14)
.L_14:
        /*002c*/ 	.word	0x00000000
        /*0030*/ 	.short	0x0000
        /*0032*/ 	.short	0x0000
        /*0034*/ 	.byte	0x00, 0xf4, 0x21, 0x00


	//----- nvinfo : EIATTR_SPARSE_MMA_MASK
	.align		4
.L_15:
        /*0038*/ 	.byte	0x03, 0x50
        /*003a*/ 	.short	0x0000


	//----- nvinfo : EIATTR_MAXREG_COUNT
	.align		4
        /*003c*/ 	.byte	0x03, 0x1b
        /*003e*/ 	.short	0x00ff


	//----- nvinfo : EIATTR_EXIT_INSTR_OFFSETS
	.align		4
        /*0040*/ 	.byte	0x04, 0x1c
        /*0042*/ 	.short	(.L_17 - .L_16)


	//   ....[0]....
.L_16:
        /*0044*/ 	.word	0x00001830


	//   ....[1]....
        /*0048*/ 	.word	0x00001850


	//----- nvinfo : EIATTR_REQNTID
	.align		4
.L_17:
        /*004c*/ 	.byte	0x04, 0x10
        /*004e*/ 	.short	(.L_19 - .L_18)
.L_18:
        /*0050*/ 	.word	0x00000080
        /*0054*/ 	.word	0x00000001
        /*0058*/ 	.word	0x00000001


	//----- nvinfo : EIATTR_CBANK_PARAM_SIZE
	.align		4
.L_19:
        /*005c*/ 	.byte	0x03, 0x19
        /*005e*/ 	.short	0x0014


	//----- nvinfo : EIATTR_PARAM_CBANK
	.align		4
        /*0060*/ 	.byte	0x04, 0x0a
        /*0062*/ 	.short	(.L_21 - .L_20)
	.align		4
.L_20:
        /*0064*/ 	.word	index@(.nv.constant0.triton_poi_fused_avg_pool2d_15)
        /*0068*/ 	.short	0x0210
        /*006a*/ 	.short	0x0014


	//----- nvinfo : EIATTR_SW_WAR
	.align		4
.L_21:
        /*006c*/ 	.byte	0x04, 0x36
        /*006e*/ 	.short	(.L_23 - .L_22)
.L_22:
        /*0070*/ 	.word	0x00000008
.L_23:


//--------------------- .nv.callgraph             --------------------------
	.section	.nv.callgraph,"",@"SHT_CUDA_CALLGRAPH"
	.align	4
	.sectionentsize	8
	.align		4
        /*0000*/ 	.word	0x00000000
	.align		4
        /*0004*/ 	.word	0xffffffff
	.align		4
        /*0008*/ 	.word	0x00000000
	.align		4
        /*000c*/ 	.word	0xfffffffe
	.align		4
        /*0010*/ 	.word	0x00000000
	.align		4
        /*0014*/ 	.word	0xfffffffd
	.align		4
        /*0018*/ 	.word	0x00000000
	.align		4
        /*001c*/ 	.word	0xfffffffc


//--------------------- .text.triton_poi_fused_avg_pool2d_15 --------------------------
	.section	.text.triton_poi_fused_avg_pool2d_15,"ax",@progbits
	.align	128
        .global         triton_poi_fused_avg_pool2d_15
        .type           triton_poi_fused_avg_pool2d_15,@function
        .size           triton_poi_fused_avg_pool2d_15,(.L_x_1 - triton_poi_fused_avg_pool2d_15)
        .other          triton_poi_fused_avg_pool2d_15,@"STO_CUDA_ENTRY STV_DEFAULT"
triton_poi_fused_avg_pool2d_15:
.text.triton_poi_fused_avg_pool2d_15:
[----:B------:R-:W0:Y:S02]  /*0000*/  LDC R1, c[0x0][0x28] ;  /* 0x00000a00ff017b82 */ /* 0x000e240000000800 */
[----:B------:R-:W1:Y:S01]  /*0010*/  S2R R0, SR_TID.X ;  /* 0x0000000000007919 */ /* 0x000e620000002100 */
[----:B------:R-:W-:Y:S01]  /*0020*/  IMAD.MOV.U32 R18, RZ, RZ, RZ ;  /* 0x000000ffff127224 */ /* 0x000fe200078e00ff */
[----:B------:R-:W2:Y:S01]  /*0030*/  LDC.64 R20, c[0x0][0x210] ;  /* 0x00008400ff147b82 */ /* 0x000ea20000000a00 */
[----:B------:R-:W-:Y:S01]  /*0040*/  ULDC.64 UR4, c[0x0][0x208] ;  /* 0x0000820000047ab9 */ /* 0x000fe20000000a00 */
[----:B------:R-:W3:Y:S01]  /*0050*/  S2R R19, SR_CTAID.X ;  /* 0x0000000000137919 */ /* 0x000ee20000002500 */
[----:B-1----:R-:W-:-:S05]  /*0060*/  IMAD.SHL.U32 R0, R0, 0x4, RZ ;  /* 0x0000000400007824 */ /* 0x002fca00078e00ff */
[----:B------:R-:W-:-:S05]  /*0070*/  LOP3.LUT R0, R0, 0x1fc, RZ, 0xc0, !PT ;  /* 0x000001fc00007812 */ /* 0x000fca00078ec0ff */
[----:B---3--:R-:W-:-:S04]  /*0080*/  IMAD R19, R19, 0x400, R0 ;  /* 0x0000040013137824 */ /* 0x008fc800078e0200 */
[----:B------:R-:W-:-:S04]  /*0090*/  IMAD.HI R2, R19, 0x2aaaaaab, RZ ;  /* 0x2aaaaaab13027827 */ /* 0x000fc800078e02ff */
[----:B------:R-:W-:Y:S01]  /*00a0*/  IMAD.HI R0, R19, -0x5f5f5f5f, R18 ;  /* 0xa0a0a0a113007827 */ /* 0x000fe200078e0212 */
[----:B------:R-:W-:-:S03]  /*00b0*/  SHF.R.U32.HI R3, RZ, 0x1f, R2 ;  /* 0x0000001fff037819 */ /* 0x000fc60000011602 */
[C---:B------:R-:W-:Y:S01]  /*00c0*/  VIADD R13, R19.reuse, 0xffffe500 ;  /* 0xffffe500130d7836 */ /* 0x040fe20000000000 */
[----:B------:R-:W-:Y:S02]  /*00d0*/  LEA.HI.SX32 R2, R2, R3, 0x1a ;  /* 0x0000000302027211 */ /* 0x000fe400078fd2ff */
[----:B------:R-:W-:Y:S01]  /*00e0*/  SHF.R.U32.HI R3, RZ, 0x1f, R0 ;  /* 0x0000001fff037819 */ /* 0x000fe20000011600 */
[----:B------:R-:W-:Y:S02]  /*00f0*/  VIADD R15, R19, 0xffffe680 ;  /* 0xffffe680130f7836 */ /* 0x000fe40000000000 */
[----:B------:R-:W-:Y:S01]  /*0100*/  IMAD.HI R4, R2, 0x78787879, RZ ;  /* 0x7878787902047827 */ /* 0x000fe200078e02ff */
[----:B------:R-:W-:Y:S02]  /*0110*/  LEA.HI.SX32 R3, R0, R3, 0x14 ;  /* 0x0000000300037211 */ /* 0x000fe400078fa2ff */
[----:B------:R-:W-:Y:S02]  /*0120*/  CS2R R8, SRZ ;  /* 0x0000000000087805 */ /* 0x000fe4000001ff00 */
[----:B------:R-:W-:Y:S01]  /*0130*/  CS2R R10, SRZ ;  /* 0x00000000000a7805 */ /* 0x000fe2000001ff00 */
[----:B--2---:R-:W-:Y:S01]  /*0140*/  IMAD.WIDE R12, R13, 0x4, R20 ;  /* 0x000000040d0c7825 */ /* 0x004fe200078e0214 */
[----:B------:R-:W-:-:S03]  /*0150*/  SHF.R.U32.HI R5, RZ, 0x1f, R4 ;  /* 0x0000001fff057819 */ /* 0x000fc60000011604 */
[----:B------:R-:W-:Y:S01]  /*0160*/  IMAD.HI R0, R3, 0x78787879, RZ ;  /* 0x7878787903007827 */ /* 0x000fe200078e02ff */
[----:B------:R-:W-:-:S04]  /*0170*/  LEA.HI.SX32 R7, R4, R5, 0x1d ;  /* 0x0000000504077211 */ /* 0x000fc800078feaff */
[----:B------:R-:W-:Y:S01]  /*0180*/  SHF.R.U32.HI R5, RZ, 0x1f, R0 ;  /* 0x0000001fff057819 */ /* 0x000fe20000011600 */
[----:B------:R-:W-:Y:S01]  /*0190*/  IMAD R2, R7, -0x11, R2 ;  /* 0xffffffef07027824 */ /* 0x000fe200078e0202 */
[----:B------:R-:W-:Y:S02]  /*01a0*/  CS2R R6, SRZ ;  /* 0x0000000000067805 */ /* 0x000fe4000001ff00 */
[----:B------:R-:W-:Y:S02]  /*01b0*/  LEA.HI.SX32 R0, R0, R5, 0x1d ;  /* 0x0000000500007211 */ /* 0x000fe400078feaff */
[----:B------:R-:W-:Y:S02]  /*01c0*/  CS2R R4, SRZ ;  /* 0x0000000000047805 */ /* 0x000fe4000001ff00 */
[----:B------:R-:W-:Y:S01]  /*01d0*/  ISETP.GT.AND P2, PT, R2, RZ, PT ;  /* 0x000000ff0200720c */ /* 0x000fe20003f44270 */
[----:B------:R-:W-:-:S05]  /*01e0*/  IMAD R17, R0, -0x11, R3 ;  /* 0xffffffef00117824 */ /* 0x000fca00078e0203 */
[----:B------:R-:W-:-:S04]  /*01f0*/  ISETP.GT.AND P0, PT, R17, RZ, P2 ;  /* 0x000000ff1100720c */ /* 0x000fc80001704270 */
[----:B------:R-:W-:Y:S02]  /*0200*/  ISETP.LT.AND P4, PT, R19, 0x6c600, P0 ;  /* 0x0006c6001300780c */ /* 0x000fe40000781270 */
[----:B------:R-:W-:-:S04]  /*0210*/  ISETP.GT.AND P0, PT, R2, -0x1, PT ;  /* 0xffffffff0200780c */ /* 0x000fc80003f04270 */
[----:B------:R-:W-:-:S04]  /*0220*/  ISETP.GT.AND P0, PT, R17, RZ, P0 ;  /* 0x000000ff1100720c */ /* 0x000fc80000704270 */
[----:B------:R-:W-:Y:S01]  /*0230*/  ISETP.LT.AND P3, PT, R19, 0x6c600, P0 ;  /* 0x0006c6001300780c */ /* 0x000fe20000761270 */
[----:B------:R-:W-:Y:S02]  /*0240*/  IMAD.WIDE R14, R15, 0x4, R20 ;  /* 0x000000040f0e7825 */ /* 0x000fe400078e0214 */
[----:B------:R1:W2:Y:S10]  /*0250*/  @P4 LDG.E.128 R4, desc[UR4][R12.64] ;  /* 0x000000040c044981 */ /* 0x0002b4000c1e1d00 */
[----:B------:R3:W4:Y:S01]  /*0260*/  @P3 LDG.E.128 R8, desc[UR4][R14.64] ;  /* 0x000000040e083981 */ /* 0x000722000c1e1d00 */
[----:B------:R-:W-:-:S02]  /*0270*/  VIADD R23, R19, 0x200 ;  /* 0x0000020013177836 */ /* 0x000fc40000000000 */
[----:B------:R-:W-:Y:S02]  /*0280*/  IMAD.MOV.U32 R22, RZ, RZ, RZ ;  /* 0x000000ffff167224 */ /* 0x000fe400078e00ff */
[----:B------:R-:W-:-:S04]  /*0290*/  IMAD.HI R3, R23, 0x2aaaaaab, RZ ;  /* 0x2aaaaaab17037827 */ /* 0x000fc800078e02ff */
[----:B------:R-:W-:Y:S01]  /*02a0*/  IMAD.HI R0, R23, -0x5f5f5f5f, R22 ;  /* 0xa0a0a0a117007827 */ /* 0x000fe200078e0216 */
[----:B-1----:R-:W-:-:S04]  /*02b0*/  SHF.R.U32.HI R12, RZ, 0x1f, R3 ;  /* 0x0000001fff0c7819 */ /* 0x002fc80000011603 */
[----:B------:R-:W-:Y:S02]  /*02c0*/  LEA.HI.SX32 R12, R3, R12, 0x1a ;  /* 0x0000000c030c7211 */ /* 0x000fe400078fd2ff */
[----:B------:R-:W-:-:S03]  /*02d0*/  SHF.R.U32.HI R3, RZ, 0x1f, R0 ;  /* 0x0000001fff037819 */ /* 0x000fc60000011600 */
[----:B------:R-:W-:Y:S01]  /*02e0*/  IMAD.HI R13, R12, 0x78787879, RZ ;  /* 0x787878790c0d7827 */ /* 0x000fe200078e02ff */
[----:B------:R-:W-:-:S04]  /*02f0*/  LEA.HI.SX32 R0, R0, R3, 0x14 ;  /* 0x0000000300007211 */ /* 0x000fc800078fa2ff */
[----:B---3--:R-:W-:Y:S01]  /*0300*/  SHF.R.U32.HI R14, RZ, 0x1f, R13 ;  /* 0x0000001fff0e7819 */ /* 0x008fe2000001160d */
[----:B------:R-:W-:-:S03]  /*0310*/  IMAD.HI R3, R0, 0x78787879, RZ ;  /* 0x7878787900037827 */ /* 0x000fc600078e02ff */
[----:B------:R-:W-:Y:S02]  /*0320*/  LEA.HI.SX32 R15, R13, R14, 0x1d ;  /* 0x0000000e0d0f7211 */ /* 0x000fe400078feaff */
[----:B------:R-:W-:-:S04]  /*0330*/  SHF.R.U32.HI R14, RZ, 0x1f, R3 ;  /* 0x0000001fff0e7819 */ /* 0x000fc80000011603 */
[----:B------:R-:W-:Y:S01]  /*0340*/  LEA.HI.SX32 R13, R3, R14, 0x1d ;  /* 0x0000000e030d7211 */ /* 0x000fe200078feaff */
[----:B------:R-:W-:Y:S02]  /*0350*/  IMAD R3, R15, -0x11, R12 ;  /* 0xffffffef0f037824 */ /* 0x000fe400078e020c */
[----:B------:R-:W-:Y:S02]  /*0360*/  VIADD R12, R2, 0x1 ;  /* 0x00000001020c7836 */ /* 0x000fe40000000000 */
[----:B------:R-:W-:Y:S01]  /*0370*/  IMAD R0, R13, -0x11, R0 ;  /* 0xffffffef0d007824 */ /* 0x000fe200078e0200 */
[----:B------:R-:W-:Y:S01]  /*0380*/  ISETP.GT.AND P5, PT, R3, -0x1, PT ;  /* 0xffffffff0300780c */ /* 0x000fe20003fa4270 */
[----:B------:R-:W-:Y:S01]  /*0390*/  VIADD R13, R19, 0xffffe700 ;  /* 0xffffe700130d7836 */ /* 0x000fe20000000000 */
[----:B------:R-:W-:Y:S02]  /*03a0*/  ISETP.GT.AND P0, PT, R3, RZ, PT ;  /* 0x000000ff0300720c */ /* 0x000fe40003f04270 */
[----:B------:R-:W-:-:S02]  /*03b0*/  ISETP.GT.AND P5, PT, R0, RZ, P5 ;  /* 0x000000ff0000720c */ /* 0x000fc40002fa4270 */
[----:B------:R-:W-:Y:S01]  /*03c0*/  ISETP.GE.U32.AND P1, PT, R12, 0x11, PT ;  /* 0x000000110c00780c */ /* 0x000fe20003f26070 */
[----:B------:R-:W-:Y:S01]  /*03d0*/  IMAD.WIDE R12, R13, 0x4, R20 ;  /* 0x000000040d0c7825 */ /* 0x000fe200078e0214 */
[----:B--2---:R-:W-:Y:S02]  /*03e0*/  SEL R28, R4, RZ, P4 ;  /* 0x000000ff041c7207 */ /* 0x004fe40002000000 */
[----:B------:R-:W-:Y:S02]  /*03f0*/  SEL R27, R5, RZ, P4 ;  /* 0x000000ff051b7207 */ /* 0x000fe40002000000 */
[----:B------:R-:W-:Y:S02]  /*0400*/  CS2R R4, SRZ ;  /* 0x0000000000047805 */ /* 0x000fe4000001ff00 */
[----:B------:R-:W-:Y:S02]  /*0410*/  SEL R16, R6, RZ, P4 ;  /* 0x000000ff06107207 */ /* 0x000fe40002000000 */
[----:B------:R-:W-:-:S02]  /*0420*/  SEL R18, R7, RZ, P4 ;  /* 0x000000ff07127207 */ /* 0x000fc40002000000 */
[----:B------:R-:W-:Y:S02]  /*0430*/  CS2R R6, SRZ ;  /* 0x0000000000067805 */ /* 0x000fe4000001ff00 */
[----:B------:R-:W-:Y:S02]  /*0440*/  ISETP.GT.AND P4, PT, R0, RZ, P0 ;  /* 0x000000ff0000720c */ /* 0x000fe40000784270 */
[----:B----4-:R-:W-:Y:S02]  /*0450*/  SEL R25, R8, RZ, P3 ;  /* 0x000000ff08197207 */ /* 0x010fe40001800000 */
[----:B------:R-:W-:Y:S02]  /*0460*/  SEL R8, R9, RZ, P3 ;  /* 0x000000ff09087207 */ /* 0x000fe40001800000 */
[----:B------:R-:W-:Y:S01]  /*0470*/  SEL R15, R10, RZ, P3 ;  /* 0x000000ff0a0f7207 */ /* 0x000fe20001800000 */
[----:B------:R-:W-:Y:S01]  /*0480*/  FADD R28, R28, R25 ;  /* 0x000000191c1c7221 */ /* 0x000fe20000000000 */
[----:B------:R-:W-:Y:S01]  /*0490*/  SEL R29, R11, RZ, P3 ;  /* 0x000000ff0b1d7207 */ /* 0x000fe20001800000 */
[----:B------:R-:W-:Y:S01]  /*04a0*/  FADD R27, R27, R8 ;  /* 0x000000081b1b7221 */ /* 0x000fe20000000000 */
[----:B------:R-:W-:Y:S01]  /*04b0*/  ISETP.LT.AND P3, PT, R23, 0x6c600, P5 ;  /* 0x0006c6001700780c */ /* 0x000fe20002f61270 */
[----:B------:R-:W-:Y:S01]  /*04c0*/  VIADD R25, R19, 0xffffe880 ;  /* 0xffffe88013197836 */ /* 0x000fe20000000000 */
[----:B------:R-:W-:-:S02]  /*04d0*/  ISETP.LT.AND P4, PT, R23, 0x6c600, P4 ;  /* 0x0006c6001700780c */ /* 0x000fc40002781270 */
[----:B------:R-:W-:Y:S02]  /*04e0*/  CS2R R8, SRZ ;  /* 0x0000000000087805 */ /* 0x000fe4000001ff00 */
[----:B------:R-:W-:Y:S01]  /*04f0*/  CS2R R10, SRZ ;  /* 0x00000000000a7805 */ /* 0x000fe2000001ff00 */
[----:B------:R-:W-:Y:S01]  /*0500*/  IMAD.WIDE R24, R25, 0x4, R20 ;  /* 0x0000000419187825 */ /* 0x000fe200078e0214 */
[----:B------:R-:W-:-:S03]  /*0510*/  ISETP.GT.AND P5, PT, R17, RZ, !P1 ;  /* 0x000000ff1100720c */ /* 0x000fc60004fa4270 */
[----:B------:R-:W-:Y:S01]  /*0520*/  FADD R18, R18, R29 ;  /* 0x0000001d12127221 */ /* 0x000fe20000000000 */
[C---:B------:R-:W-:Y:S01]  /*0530*/  ISETP.LT.AND P5, PT, R19.reuse, 0x6c600, P5 ;  /* 0x0006c6001300780c */ /* 0x040fe20002fa1270 */
[----:B------:R1:W2:Y:S01]  /*0540*/  @P3 LDG.E.128 R8, desc[UR4][R24.64] ;  /* 0x0000000418083981 */ /* 0x0002a2000c1e1d00 */
[----:B------:R-:W-:Y:S02]  /*0550*/  VIADD R29, R19, 0xffffe800 ;  /* 0xffffe800131d7836 */ /* 0x000fe40000000000 */
[----:B------:R-:W-:Y:S01]  /*0560*/  FADD R16, R16, R15 ;  /* 0x0000000f10107221 */ /* 0x000fe20000000000 */
[----:B------:R-:W-:Y:S01]  /*0570*/  CS2R R14, SRZ ;  /* 0x00000000000e7805 */ /* 0x000fe2000001ff00 */
[----:B------:R3:W4:Y:S01]  /*0580*/  @P4 LDG.E.128 R4, desc[UR4][R12.64] ;  /* 0x000000040c044981 */ /* 0x000722000c1e1d00 */
[----:B-1----:R-:W-:Y:S01]  /*0590*/  IMAD.WIDE R24, R29, 0x4, R20 ;  /* 0x000000041d187825 */ /* 0x002fe200078e0214 */
[----:B---3--:R-:W-:-:S06]  /*05a0*/  CS2R R12, SRZ ;  /* 0x00000000000c7805 */ /* 0x008fcc000001ff00 */
[----:B------:R2:W3:Y:S01]  /*05b0*/  @P5 LDG.E.128 R12, desc[UR4][R24.64] ;  /* 0x00000004180c5981 */ /* 0x0004e2000c1e1d00 */
[----:B------:R-:W-:Y:S02]  /*05c0*/  VIADD R22, R3, 0x1 ;  /* 0x0000000103167836 */ /* 0x000fe40000000000 */
[----:B------:R-:W-:Y:S01]  /*05d0*/  VIADD R29, R19, 0xffffea00 ;  /* 0xffffea00131d7836 */ /* 0x000fe20000000000 */
[----:B--2---:R-:W-:Y:S02]  /*05e0*/  SEL R25, R8, RZ, P3 ;  /* 0x000000ff08197207 */ /* 0x004fe40001800000 */
[----:B------:R-:W-:Y:S02]  /*05f0*/  SEL R8, R9, RZ, P3 ;  /* 0x000000ff09087207 */ /* 0x000fe40001800000 */
[----:B------:R-:W-:Y:S02]  /*0600*/  SEL R9, R10, RZ, P3 ;  /* 0x000000ff0a097207 */ /* 0x000fe40001800000 */
[----:B------:R-:W-:-:S02]  /*0610*/  SEL R26, R11, RZ, P3 ;  /* 0x000000ff0b1a7207 */ /* 0x000fc40001800000 */
[----:B------:R-:W-:Y:S02]  /*0620*/  ISETP.GE.U32.AND P3, PT, R22, 0x11, PT ;  /* 0x000000111600780c */ /* 0x000fe40003f66070 */
[----:B----4-:R-:W-:Y:S02]  /*0630*/  SEL R4, R4, RZ, P4 ;  /* 0x000000ff04047207 */ /* 0x010fe40002000000 */
[----:B------:R-:W-:Y:S02]  /*0640*/  SEL R5, R5, RZ, P4 ;  /* 0x000000ff05057207 */ /* 0x000fe40002000000 */
[----:B------:R-:W-:Y:S02]  /*0650*/  SEL R6, R6, RZ, P4 ;  /* 0x000000ff06067207 */ /* 0x000fe40002000000 */
[----:B------:R-:W-:Y:S02]  /*0660*/  SEL R7, R7, RZ, P4 ;  /* 0x000000ff07077207 */ /* 0x000fe40002000000 */
[----:B------:R-:W-:-:S03]  /*0670*/  ISETP.GT.AND P4, PT, R0, RZ, !P3 ;  /* 0x000000ff0000720c */ /* 0x000fc60005f84270 */
[----:B------:R-:W-:Y:S01]  /*0680*/  FADD R26, R7, R26 ;  /* 0x0000001a071a7221 */ /* 0x000fe20000000000 */
[----:B------:R-:W-:Y:S02]  /*0690*/  ISETP.LT.AND P4, PT, R23, 0x6c600, P4 ;  /* 0x0006c6001700780c */ /* 0x000fe40002781270 */
[----:B---3--:R-:W-:Y:S01]  /*06a0*/  SEL R7, R12, RZ, P5 ;  /* 0x000000ff0c077207 */ /* 0x008fe20002800000 */
[----:B------:R-:W-:Y:S01]  /*06b0*/  FADD R22, R4, R25 ;  /* 0x0000001904167221 */ /* 0x000fe20000000000 */
[----:B------:R-:W-:Y:S01]  /*06c0*/  FADD R25, R5, R8 ;  /* 0x0000000805197221 */ /* 0x000fe20000000000 */
[----:B------:R-:W-:Y:S01]  /*06d0*/  FADD R24, R6, R9 ;  /* 0x0000000906187221 */ /* 0x000fe20000000000 */
[----:B------:R-:W-:Y:S01]  /*06e0*/  SEL R12, R13, RZ, P5 ;  /* 0x000000ff0d0c7207 */ /* 0x000fe20002800000 */
[----:B------:R-:W-:Y:S01]  /*06f0*/  FADD R13, R28, R7 ;  /* 0x000000071c0d7221 */ /* 0x000fe20000000000 */
[----:B------:R-:W-:Y:S02]  /*0700*/  CS2R R8, SRZ ;  /* 0x0000000000087805 */ /* 0x000fe4000001ff00 */
[----:B------:R-:W-:Y:S01]  /*0710*/  CS2R R10, SRZ ;  /* 0x00000000000a7805 */ /* 0x000fe2000001ff00 */
[----:B------:R-:W-:Y:S01]  /*0720*/  IMAD.WIDE R28, R29, 0x4, R20 ;  /* 0x000000041d1c7825 */ /* 0x000fe200078e0214 */
[----:B------:R-:W-:-:S02]  /*0730*/  SEL R5, R14, RZ, P5 ;  /* 0x000000ff0e057207 */ /* 0x000fc40002800000 */
[----:B------:R-:W-:Y:S02]  /*0740*/  SEL R15, R15, RZ, P5 ;  /* 0x000000ff0f0f7207 */ /* 0x000fe40002800000 */
[----:B------:R-:W-:Y:S01]  /*0750*/  ISETP.GT.AND P5, PT, R17, -0x1, P2 ;  /* 0xffffffff1100780c */ /* 0x000fe200017a4270 */
[----:B------:R-:W2:Y:S03]  /*0760*/  @P4 LDG.E.128 R8, desc[UR4][R28.64] ;  /* 0x000000041c084981 */ /* 0x000ea6000c1e1d00 */
[C---:B------:R-:W-:Y:S01]  /*0770*/  ISETP.LT.AND P5, PT, R19.reuse, 0x6c600, P5 ;  /* 0x0006c6001300780c */ /* 0x040fe20002fa1270 */
[----:B------:R-:W-:Y:S01]  /*0780*/  FADD R18, R18, R15 ;  /* 0x0000000f12127221 */ /* 0x000fe20000000000 */
[----:B------:R-:W-:Y:S02]  /*0790*/  VIADD R15, R19, 0xfffffe80 ;  /* 0xfffffe80130f7836 */ /* 0x000fe40000000000 */
[----:B------:R-:W-:Y:S01]  /*07a0*/  FADD R16, R16, R5 ;  /* 0x0000000510107221 */ /* 0x000fe20000000000 */
[----:B------:R-:W-:-:S02]  /*07b0*/  CS2R R4, SRZ ;  /* 0x0000000000047805 */ /* 0x000fc4000001ff00 */
[----:B------:R-:W-:Y:S01]  /*07c0*/  CS2R R6, SRZ ;  /* 0x0000000000067805 */ /* 0x000fe2000001ff00 */
[----:B------:R-:W-:-:S05]  /*07d0*/  IMAD.WIDE R14, R15, 0x4, R20 ;  /* 0x000000040f0e7825 */ /* 0x000fca00078e0214 */
[----:B------:R1:W3:Y:S01]  /*07e0*/  @P5 LDG.E.128 R4, desc[UR4][R14.64] ;  /* 0x000000040e045981 */ /* 0x0002e2000c1e1d00 */
[----:B------:R-:W-:Y:S01]  /*07f0*/  FADD R12, R27, R12 ;  /* 0x0000000c1b0c7221 */ /* 0x000fe20000000000 */
[----:B------:R-:W-:Y:S02]  /*0800*/  ISETP.GE.AND P6, PT, R19, 0x6c600, PT ;  /* 0x0006c6001300780c */ /* 0x000fe40003fc6270 */
[----:B------:R-:W-:Y:S02]  /*0810*/  LOP3.LUT R27, R17, R2, RZ, 0xfc, !PT ;  /* 0x00000002111b7212 */ /* 0x000fe400078efcff */
[----:B------:R-:W-:Y:S02]  /*0820*/  ISETP.GT.AND P0, PT, R0, -0x1, P0 ;  /* 0xffffffff0000780c */ /* 0x000fe40000704270 */
[----:B------:R-:W-:Y:S02]  /*0830*/  ISETP.GT.AND P2, PT, R27, -0x1, !P6 ;  /* 0xffffffff1b00780c */ /* 0x000fe40007744270 */
[----:B------:R-:W-:Y:S01]  /*0840*/  ISETP.LT.AND P0, PT, R23, 0x6c600, P0 ;  /* 0x0006c6001700780c */ /* 0x000fe20000701270 */
[----:B-1----:R-:W-:Y:S01]  /*0850*/  IMAD.WIDE R14, R19, 0x4, R20 ;  /* 0x00000004130e7825 */ /* 0x002fe200078e0214 */
[----:B--2---:R-:W-:-:S02]  /*0860*/  SEL R27, R8, RZ, P4 ;  /* 0x000000ff081b7207 */ /* 0x004fc40002000000 */
[----:B------:R-:W-:Y:S02]  /*0870*/  SEL R8, R9, RZ, P4 ;  /* 0x000000ff09087207 */ /* 0x000fe40002000000 */
[----:B------:R-:W-:Y:S02]  /*0880*/  SEL R9, R10, RZ, P4 ;  /* 0x000000ff0a097207 */ /* 0x000fe40002000000 */
[----:B------:R-:W-:Y:S01]  /*0890*/  SEL R11, R11, RZ, P4 ;  /* 0x000000ff0b0b7207 */ /* 0x000fe20002000000 */
[----:B------:R-:W-:Y:S02]  /*08a0*/  FADD R25, R25, R8 ;  /* 0x0000000819197221 */ /* 0x000fe40000000000 */
[----:B------:R-:W-:Y:S01]  /*08b0*/  FADD R24, R24, R9 ;  /* 0x0000000918187221 */ /* 0x000fe20000000000 */
[----:B------:R-:W-:Y:S01]  /*08c0*/  CS2R R8, SRZ ;  /* 0x0000000000087805 */ /* 0x000fe2000001ff00 */
[----:B------:R-:W-:Y:S01]  /*08d0*/  FADD R26, R26, R11 ;  /* 0x0000000b1a1a7221 */ /* 0x000fe20000000000 */
[----:B------:R-:W-:-:S02]  /*08e0*/  CS2R R10, SRZ ;  /* 0x00000000000a7805 */ /* 0x000fc4000001ff00 */
[----:B---3--:R-:W-:Y:S02]  /*08f0*/  SEL R4, R4, RZ, P5 ;  /* 0x000000ff04047207 */ /* 0x008fe40002800000 */
[----:B------:R-:W-:Y:S02]  /*0900*/  SEL R5, R5, RZ, P5 ;  /* 0x000000ff05057207 */ /* 0x000fe40002800000 */
[----:B------:R-:W2:Y:S01]  /*0910*/  @P0 LDG.E.128 R8, desc[UR4][R14.64+0x200] ;  /* 0x000200040e080981 */ /* 0x000ea2000c1e1d00 */
[----:B------:R-:W-:Y:S01]  /*0920*/  SEL R7, R7, RZ, P5 ;  /* 0x000000ff07077207 */ /* 0x000fe20002800000 */
[----:B------:R-:W-:Y:S01]  /*0930*/  FADD R22, R22, R27 ;  /* 0x0000001b16167221 */ /* 0x000fe20000000000 */
[----:B------:R-:W-:Y:S01]  /*0940*/  FADD R13, R13, R4 ;  /* 0x000000040d0d7221 */ /* 0x000fe20000000000 */
[----:B------:R-:W-:Y:S01]  /*0950*/  SEL R27, R6, RZ, P5 ;  /* 0x000000ff061b7207 */ /* 0x000fe20002800000 */
[----:B------:R-:W-:Y:S01]  /*0960*/  FADD R12, R12, R5 ;  /* 0x000000050c0c7221 */ /* 0x000fe20000000000 */
[----:B------:R-:W-:Y:S01]  /*0970*/  FADD R18, R18, R7 ;  /* 0x0000000712127221 */ /* 0x000fe20000000000 */
[----:B------:R-:W-:-:S02]  /*0980*/  CS2R R4, SRZ ;  /* 0x0000000000047805 */ /* 0x000fc4000001ff00 */
[----:B------:R-:W-:-:S06]  /*0990*/  CS2R R6, SRZ ;  /* 0x0000000000067805 */ /* 0x000fcc000001ff00 */
[----:B------:R-:W3:Y:S01]  /*09a0*/  @P2 LDG.E.128 R4, desc[UR4][R14.64] ;  /* 0x000000040e042981 */ /* 0x000ee2000c1e1d00 */
[----:B------:R-:W-:Y:S01]  /*09b0*/  FADD R16, R16, R27 ;  /* 0x0000001b10107221 */ /* 0x000fe20000000000 */
[----:B------:R-:W-:Y:S02]  /*09c0*/  ISETP.GE.AND P5, PT, R23, 0x6c600, PT ;  /* 0x0006c6001700780c */ /* 0x000fe40003fa6270 */
[----:B--2---:R-:W-:Y:S02]  /*09d0*/  SEL R27, R8, RZ, P0 ;  /* 0x000000ff081b7207 */ /* 0x004fe40000000000 */
[----:B------:R-:W-:Y:S02]  /*09e0*/  SEL R8, R9, RZ, P0 ;  /* 0x000000ff09087207 */ /* 0x000fe40000000000 */
[----:B------:R-:W-:-:S03]  /*09f0*/  SEL R9, R10, RZ, P0 ;  /* 0x000000ff0a097207 */ /* 0x000fc60000000000 */
[----:B------:R-:W-:Y:S01]  /*0a00*/  FADD R25, R25, R8 ;  /* 0x0000000819197221 */ /* 0x000fe20000000000 */
[----:B------:R-:W-:Y:S02]  /*0a10*/  LOP3.LUT R8, R0, R3, RZ, 0xfc, !PT ;  /* 0x0000000300087212 */ /* 0x000fe400078efcff */
[----:B------:R-:W-:Y:S02]  /*0a20*/  SEL R11, R11, RZ, P0 ;  /* 0x000000ff0b0b7207 */ /* 0x000fe40000000000 */
[----:B------:R-:W-:Y:S01]  /*0a30*/  ISETP.GT.AND P4, PT, R8, -0x1, !P5 ;  /* 0xffffffff0800780c */ /* 0x000fe20006f84270 */
[----:B------:R-:W-:Y:S01]  /*0a40*/  FADD R24, R24, R9 ;  /* 0x0000000918187221 */ /* 0x000fe20000000000 */
[----:B---3--:R-:W-:Y:S01]  /*0a50*/  SEL R4, R4, RZ, P2 ;  /* 0x000000ff04047207 */ /* 0x008fe20001000000 */
[----:B------:R-:W-:Y:S01]  /*0a60*/  FADD R26, R26, R11 ;  /* 0x0000000b1a1a7221 */ /* 0x000fe20000000000 */
[----:B------:R-:W-:Y:S02]  /*0a70*/  SEL R5, R5, RZ, P2 ;  /* 0x000000ff05057207 */ /* 0x000fe40001000000 */
[----:B------:R-:W-:-:S02]  /*0a80*/  SEL R9, R6, RZ, P2 ;  /* 0x000000ff06097207 */ /* 0x000fc40001000000 */
[----:B------:R-:W-:Y:S02]  /*0a90*/  SEL R11, R7, RZ, P2 ;  /* 0x000000ff070b7207 */ /* 0x000fe40001000000 */
[----:B------:R-:W-:Y:S01]  /*0aa0*/  ISETP.GT.AND P2, PT, R17, -0x1, !P1 ;  /* 0xffffffff1100780c */ /* 0x000fe20004f44270 */
[----:B------:R-:W-:Y:S01]  /*0ab0*/  FADD R13, R13, R4 ;  /* 0x000000040d0d7221 */ /* 0x000fe20000000000 */
[----:B------:R-:W-:Y:S01]  /*0ac0*/  FADD R12, R12, R5 ;  /* 0x000000050c0c7221 */ /* 0x000fe20000000000 */
[----:B------:R-:W-:Y:S02]  /*0ad0*/  CS2R R4, SRZ ;  /* 0x0000000000047805 */ /* 0x000fe4000001ff00 */
[----:B------:R-:W-:Y:S02]  /*0ae0*/  CS2R R6, SRZ ;  /* 0x0000000000067805 */ /* 0x000fe4000001ff00 */
[----:B------:R-:W-:Y:S01]  /*0af0*/  ISETP.LT.AND P2, PT, R19, 0x6c600, P2 ;  /* 0x0006c6001300780c */ /* 0x000fe20001741270 */
[----:B------:R-:W-:Y:S01]  /*0b00*/  FADD R16, R16, R9 ;  /* 0x0000000910107221 */ /* 0x000fe20000000000 */
[----:B------:R-:W-:Y:S01]  /*0b10*/  FADD R18, R18, R11 ;  /* 0x0000000b12127221 */ /* 0x000fe20000000000 */
[----:B------:R-:W-:Y:S01]  /*0b20*/  CS2R R8, SRZ ;  /* 0x0000000000087805 */ /* 0x000fe2000001ff00 */
[----:B------:R-:W2:Y:S01]  /*0b30*/  @P4 LDG.E.128 R4, desc[UR4][R14.64+0x800] ;  /* 0x000800040e044981 */ /* 0x000ea2000c1e1d00 */
[----:B------:R-:W-:-:S08]  /*0b40*/  CS2R R10, SRZ ;  /* 0x00000000000a7805 */ /* 0x000fd0000001ff00 */
[----:B------:R1:W3:Y:S01]  /*0b50*/  @P2 LDG.E.128 R8, desc[UR4][R14.64+0x600] ;  /* 0x000600040e082981 */ /* 0x0002e2000c1e1d00 */
[----:B------:R-:W-:Y:S01]  /*0b60*/  FADD R22, R22, R27 ;  /* 0x0000001b16167221 */ /* 0x000fe20000000000 */
[----:B------:R-:W-:-:S05]  /*0b70*/  VIADD R27, R17, 0x1 ;  /* 0x00000001111b7836 */ /* 0x000fca0000000000 */
[C---:B------:R-:W-:Y:S02]  /*0b80*/  ISETP.GE.U32.AND P0, PT, R27.reuse, 0x11, PT ;  /* 0x000000111b00780c */ /* 0x040fe40003f06070 */
[----:B------:R-:W-:Y:S01]  /*0b90*/  ISETP.LT.U32.AND P1, PT, R27, 0x11, !P1 ;  /* 0x000000111b00780c */ /* 0x000fe20004f21070 */
[----:B-1----:R-:W-:-:S04]  /*0ba0*/  VIADD R15, R19, 0x380 ;  /* 0x00000380130f7836 */ /* 0x002fc80000000000 */
[----:B------:R-:W-:Y:S01]  /*0bb0*/  IMAD.WIDE R14, R15, 0x4, R20 ;  /* 0x000000040f0e7825 */ /* 0x000fe200078e0214 */
[----:B--2---:R-:W-:Y:S02]  /*0bc0*/  SEL R27, R4, RZ, P4 ;  /* 0x000000ff041b7207 */ /* 0x004fe40002000000 */
[----:B------:R-:W-:Y:S02]  /*0bd0*/  SEL R4, R5, RZ, P4 ;  /* 0x000000ff05047207 */ /* 0x000fe40002000000 */
[----:B------:R-:W-:Y:S02]  /*0be0*/  SEL R5, R6, RZ, P4 ;  /* 0x000000ff06057207 */ /* 0x000fe40002000000 */
[----:B------:R-:W-:Y:S02]  /*0bf0*/  SEL R7, R7, RZ, P4 ;  /* 0x000000ff07077207 */ /* 0x000fe40002000000 */
[----:B------:R-:W-:Y:S01]  /*0c00*/  ISETP.GT.AND P4, PT, R0, -0x1, !P3 ;  /* 0xffffffff0000780c */ /* 0x000fe20005f84270 */
[----:B------:R-:W-:Y:S01]  /*0c10*/  FADD R24, R24, R5 ;  /* 0x0000000518187221 */ /* 0x000fe20000000000 */
[----:B---3--:R-:W-:-:S02]  /*0c20*/  SEL R5, R9, RZ, P2 ;  /* 0x000000ff09057207 */ /* 0x008fc40001000000 */
[----:B------:R-:W-:Y:S02]  /*0c30*/  SEL R8, R8, RZ, P2 ;  /* 0x000000ff08087207 */ /* 0x000fe40001000000 */
[----:B------:R-:W-:Y:S02]  /*0c40*/  SEL R9, R10, RZ, P2 ;  /* 0x000000ff0a097207 */ /* 0x000fe40001000000 */
[----:B------:R-:W-:Y:S02]  /*0c50*/  SEL R11, R11, RZ, P2 ;  /* 0x000000ff0b0b7207 */ /* 0x000fe40001000000 */
[----:B------:R-:W-:Y:S02]  /*0c60*/  ISETP.LT.AND P2, PT, R23, 0x6c600, P4 ;  /* 0x0006c6001700780c */ /* 0x000fe40002741270 */
[----:B------:R-:W-:Y:S01]  /*0c70*/  ISETP.GT.AND P4, PT, R2, RZ, !P0 ;  /* 0x000000ff0200720c */ /* 0x000fe20004784270 */
[----:B------:R-:W-:Y:S01]  /*0c80*/  FADD R25, R25, R4 ;  /* 0x0000000419197221 */ /* 0x000fe20000000000 */
[----:B------:R-:W-:Y:S01]  /*0c90*/  FADD R26, R26, R7 ;  /* 0x000000071a1a7221 */ /* 0x000fe20000000000 */
[----:B------:R-:W-:Y:S01]  /*0ca0*/  FADD R28, R12, R5 ;  /* 0x000000050c1c7221 */ /* 0x000fe20000000000 */
[----:B------:R-:W-:-:S02]  /*0cb0*/  ISETP.LT.AND P4, PT, R19, 0x6c600, P4 ;  /* 0x0006c6001300780c */ /* 0x000fc40002781270 */
[----:B------:R-:W-:Y:S02]  /*0cc0*/  CS2R R4, SRZ ;  /* 0x0000000000047805 */ /* 0x000fe4000001ff00 */
[----:B------:R-:W-:Y:S01]  /*0cd0*/  CS2R R6, SRZ ;  /* 0x0000000000067805 */ /* 0x000fe2000001ff00 */
[----:B------:R-:W-:Y:S01]  /*0ce0*/  FADD R22, R22, R27 ;  /* 0x0000001b16167221 */ /* 0x000fe20000000000 */
[----:B------:R-:W-:Y:S01]  /*0cf0*/  FADD R27, R13, R8 ;  /* 0x000000080d1b7221 */ /* 0x000fe20000000000 */
[----:B------:R-:W-:Y:S02]  /*0d00*/  VIADD R13, R19, 0x1800 ;  /* 0x00001800130d7836 */ /* 0x000fe40000000000 */
[----:B------:R-:W-:Y:S01]  /*0d10*/  FADD R16, R16, R9 ;  /* 0x0000000910107221 */ /* 0x000fe20000000000 */
[----:B------:R-:W-:Y:S01]  /*0d20*/  FADD R18, R18, R11 ;  /* 0x0000000b12127221 */ /* 0x000fe20000000000 */
[----:B------:R1:W2:Y:S01]  /*0d30*/  @P2 LDG.E.128 R4, desc[UR4][R14.64] ;  /* 0x000000040e042981 */ /* 0x0002a2000c1e1d00 */
[----:B------:R-:W-:-:S02]  /*0d40*/  CS2R R8, SRZ ;  /* 0x0000000000087805 */ /* 0x000fc4000001ff00 */
[----:B------:R-:W-:Y:S01]  /*0d50*/  CS2R R10, SRZ ;  /* 0x00000000000a7805 */ /* 0x000fe2000001ff00 */
[----:B-1----:R-:W-:-:S05]  /*0d60*/  IMAD.WIDE R14, R13, 0x4, R20 ;  /* 0x000000040d0e7825 */ /* 0x002fca00078e0214 */
[----:B------:R1:W3:Y:S01]  /*0d70*/  @P4 LDG.E.128 R8, desc[UR4][R14.64] ;  /* 0x000000040e084981 */ /* 0x0002e2000c1e1d00 */
[----:B------:R-:W-:-:S05]  /*0d80*/  VIADD R12, R0, 0x1 ;  /* 0x00000001000c7836 */ /* 0x000fca0000000000 */
[----:B------:R-:W-:Y:S02]  /*0d90*/  ISETP.LT.U32.AND P3, PT, R12, 0x11, !P3 ;  /* 0x000000110c00780c */ /* 0x000fe40005f61070 */
[----:B--2---:R-:W-:Y:S02]  /*0da0*/  SEL R13, R4, RZ, P2 ;  /* 0x000000ff040d7207 */ /* 0x004fe40001000000 */
[----:B------:R-:W-:Y:S02]  /*0db0*/  SEL R4, R5, RZ, P2 ;  /* 0x000000ff05047207 */ /* 0x000fe40001000000 */
[----:B-1----:R-:W-:Y:S02]  /*0dc0*/  SEL R15, R6, RZ, P2 ;  /* 0x000000ff060f7207 */ /* 0x002fe40001000000 */
[----:B------:R-:W-:Y:S02]  /*0dd0*/  SEL R7, R7, RZ, P2 ;  /* 0x000000ff07077207 */ /* 0x000fe40001000000 */
[----:B------:R-:W-:-:S02]  /*0de0*/  ISETP.GE.U32.AND P2, PT, R12, 0x11, PT ;  /* 0x000000110c00780c */ /* 0x000fc40003f46070 */
[----:B---3--:R-:W-:Y:S02]  /*0df0*/  SEL R8, R8, RZ, P4 ;  /* 0x000000ff08087207 */ /* 0x008fe40002000000 */
[----:B------:R-:W-:Y:S02]  /*0e00*/  SEL R9, R9, RZ, P4 ;  /* 0x000000ff09097207 */ /* 0x000fe40002000000 */
[----:B------:R-:W-:Y:S02]  /*0e10*/  SEL R29, R10, RZ, P4 ;  /* 0x000000ff0a1d7207 */ /* 0x000fe40002000000 */
[----:B------:R-:W-:Y:S02]  /*0e20*/  SEL R5, R11, RZ, P4 ;  /* 0x000000ff0b057207 */ /* 0x000fe40002000000 */
[----:B------:R-:W-:-:S04]  /*0e30*/  ISETP.GT.AND P4, PT, R3, RZ, !P2 ;  /* 0x000000ff0300720c */ /* 0x000fc80005784270 */
[----:B------:R-:W-:Y:S01]  /*0e40*/  ISETP.LT.AND P4, PT, R23, 0x6c600, P4 ;  /* 0x0006c6001700780c */ /* 0x000fe20002781270 */
[----:B------:R-:W-:Y:S02]  /*0e50*/  VIADD R11, R19, 0x1a00 ;  /* 0x00001a00130b7836 */ /* 0x000fe40000000000 */
[----:B------:R-:W-:Y:S01]  /*0e60*/  FADD R22, R22, R13 ;  /* 0x0000000d16167221 */ /* 0x000fe20000000000 */
[----:B------:R-:W-:Y:S01]  /*0e70*/  FADD R24, R24, R15 ;  /* 0x0000000f18187221 */ /* 0x000fe20000000000 */
[----:B------:R-:W-:Y:S02]  /*0e80*/  CS2R R12, SRZ ;  /* 0x00000000000c7805 */ /* 0x000fe4000001ff00 */
[----:B------:R-:W-:Y:S01]  /*0e90*/  CS2R R14, SRZ ;  /* 0x00000000000e7805 */ /* 0x000fe2000001ff00 */
[----:B------:R-:W-:-:S05]  /*0ea0*/  IMAD.WIDE R10, R11, 0x4, R20 ;  /* 0x000000040b0a7825 */ /* 0x000fca00078e0214 */
[----:B------:R1:W2:Y:S01]  /*0eb0*/  @P4 LDG.E.128 R12, desc[UR4][R10.64] ;  /* 0x000000040a0c4981 */ /* 0x0002a2000c1e1d00 */
[----:B------:R-:W-:Y:S01]  /*0ec0*/  ISETP.GT.AND P0, PT, R2, -0x1, !P0 ;  /* 0xffffffff0200780c */ /* 0x000fe20004704270 */
[----:B------:R-:W-:-:S03]  /*0ed0*/  FADD R26, R26, R7 ;  /* 0x000000071a1a7221 */ /* 0x000fc60000000000 */
[C---:B------:R-:W-:Y:S01]  /*0ee0*/  ISETP.LT.AND P0, PT, R19.reuse, 0x6c600, P0 ;  /* 0x0006c6001300780c */ /* 0x040fe20000701270 */
[----:B------:R-:W-:Y:S02]  /*0ef0*/  VIADD R7, R19, 0x1980 ;  /* 0x0000198013077836 */ /* 0x000fe40000000000 */
[----:B------:R-:W-:Y:S01]  /*0f00*/  FADD R27, R27, R8 ;  /* 0x000000081b1b7221 */ /* 0x000fe20000000000 */
[----:B------:R-:W-:Y:S01]  /*0f10*/  FADD R28, R28, R9 ;  /* 0x000000091c1c7221 */ /* 0x000fe20000000000 */
[----:B------:R-:W-:Y:S02]  /*0f20*/  CS2R R8, SRZ ;  /* 0x0000000000087805 */ /* 0x000fe4000001ff00 */
[----:B-1----:R-:W-:Y:S01]  /*0f30*/  CS2R R10, SRZ ;  /* 0x00000000000a7805 */ /* 0x002fe2000001ff00 */
[----:B------:R-:W-:Y:S01]  /*0f40*/  IMAD.WIDE R6, R7, 0x4, R20 ;  /* 0x0000000407067825 */ /* 0x000fe200078e0214 */
[----:B------:R-:W-:-:S03]  /*0f50*/  ISETP.GT.AND P2, PT, R3, -0x1, !P2 ;  /* 0xffffffff0300780c */ /* 0x000fc60005744270 */
[----:B------:R-:W-:Y:S01]  /*0f60*/  FADD R4, R25, R4 ;  /* 0x0000000419047221 */ /* 0x000fe20000000000 */
[----:B------:R-:W-:Y:S01]  /*0f70*/  FADD R29, R16, R29 ;  /* 0x0000001d101d7221 */ /* 0x000fe20000000000 */
[C---:B------:R-:W-:Y:S01]  /*0f80*/  ISETP.LT.AND P2, PT, R23.reuse, 0x6c600, P2 ;  /* 0x0006c6001700780c */ /* 0x040fe20001741270 */
[----:B------:R1:W3:Y:S01]  /*0f90*/  @P0 LDG.E.128 R8, desc[UR4][R6.64] ;  /* 0x0000000406080981 */ /* 0x0002e2000c1e1d00 */
[----:B------:R-:W-:Y:S01]  /*0fa0*/  ISETP.LT.AND P3, PT, R23, 0x6c600, P3 ;  /* 0x0006c6001700780c */ /* 0x000fe20001f61270 */
[----:B------:R-:W-:Y:S01]  /*0fb0*/  FADD R18, R18, R5 ;  /* 0x0000000512127221 */ /* 0x000fe20000000000 */
[----:B-1----:R-:W-:Y:S02]  /*0fc0*/  CS2R R6, SRZ ;  /* 0x0000000000067805 */ /* 0x002fe4000001ff00 */
[----:B--2---:R-:W-:-:S05]  /*0fd0*/  SEL R13, R13, RZ, P4 ;  /* 0x000000ff0d0d7207 */ /* 0x004fca0002000000 */
[----:B------:R-:W-:Y:S01]  /*0fe0*/  FADD R16, R4, R13 ;  /* 0x0000000d04107221 */ /* 0x000fe20000000000 */
[----:B------:R-:W-:Y:S01]  /*0ff0*/  VIADD R13, R19, 0x1b80 ;  /* 0x00001b80130d7836 */ /* 0x000fe20000000000 */
[----:B------:R-:W-:Y:S02]  /*1000*/  SEL R23, R12, RZ, P4 ;  /* 0x000000ff0c177207 */ /* 0x000fe40002000000 */
[----:B------:R-:W-:Y:S01]  /*1010*/  CS2R R4, SRZ ;  /* 0x0000000000047805 */ /* 0x000fe2000001ff00 */
[----:B------:R-:W-:-:S05]  /*1020*/  IMAD.WIDE R12, R13, 0x4, R20 ;  /* 0x000000040d0c7825 */ /* 0x000fca00078e0214 */
[----:B------:R1:W2:Y:S01]  /*1030*/  @P2 LDG.E.128 R4, desc[UR4][R12.64] ;  /* 0x000000040c042981 */ /* 0x0002a2000c1e1d00 */
[----:B------:R-:W-:Y:S02]  /*1040*/  ISETP.LT.AND P1, PT, R19, 0x6c600, P1 ;  /* 0x0006c6001300780c */ /* 0x000fe40000f21270 */
[----:B---3--:R-:W-:Y:S02]  /*1050*/  SEL R9, R9, RZ, P0 ;  /* 0x000000ff09097207 */ /* 0x008fe40000000000 */
[----:B------:R-:W-:Y:S02]  /*1060*/  SEL R15, R15, RZ, P4 ;  /* 0x000000ff0f0f7207 */ /* 0x000fe40002000000 */
[----:B------:R-:W-:Y:S01]  /*1070*/  SEL R8, R8, RZ, P0 ;  /* 0x000000ff08087207 */ /* 0x000fe20000000000 */
[----:B------:R-:W-:Y:S01]  /*1080*/  FADD R28, R28, R9 ;  /* 0x000000091c1c7221 */ /* 0x000fe20000000000 */
[----:B------:R-:W-:Y:S01]  /*1090*/  VIADD R9, R19, 0x1b00 ;  /* 0x00001b0013097836 */ /* 0x000fe20000000000 */
[----:B------:R-:W-:Y:S01]  /*10a0*/  SEL R25, R14, RZ, P4 ;  /* 0x000000ff0e197207 */ /* 0x000fe20002000000 */
[----:B------:R-:W-:Y:S01]  /*10b0*/  FADD R26, R26, R15 ;  /* 0x0000000f1a1a7221 */ /* 0x000fe20000000000 */
[----:B------:R-:W-:Y:S01]  /*10c0*/  FADD R27, R27, R8 ;  /* 0x000000081b1b7221 */ /* 0x000fe20000000000 */
[----:B-1----:R-:W-:-:S02]  /*10d0*/  CS2R R12, SRZ ;  /* 0x00000000000c7805 */ /* 0x002fc4000001ff00 */
[----:B------:R-:W-:Y:S01]  /*10e0*/  CS2R R14, SRZ ;  /* 0x00000000000e7805 */ /* 0x000fe2000001ff00 */
[----:B------:R-:W-:-:S04]  /*10f0*/  IMAD.WIDE R8, R9, 0x4, R20 ;  /* 0x0000000409087825 */ /* 0x000fc800078e0214 */
[----:B------:R-:W-:Y:S01]  /*1100*/  FADD R24, R24, R25 ;  /* 0x0000001918187221 */ /* 0x000fe20000000000 */
[----:B------:R-:W-:Y:S01]  /*1110*/  SEL R25, R11, RZ, P0 ;  /* 0x000000ff0b197207 */ /* 0x000fe20000000000 */
[----:B------:R-:W-:Y:S01]  /*1120*/  FADD R22, R22, R23 ;  /* 0x0000001716167221 */ /* 0x000fe20000000000 */
[----:B------:R-:W-:Y:S01]  /*1130*/  SEL R10, R10, RZ, P0 ;  /* 0x000000ff0a0a7207 */ /* 0x000fe20000000000 */
[----:B------:R1:W3:Y:S01]  /*1140*/  @P1 LDG.E.128 R12, desc[UR4][R8.64] ;  /* 0x00000004080c1981 */ /* 0x0002e2000c1e1d00 */
[----:B------:R-:W-:-:S03]  /*1150*/  VIADD R23, R19, 0x1d00 ;  /* 0x00001d0013177836 */ /* 0x000fc60000000000 */
[----:B------:R-:W-:Y:S01]  /*1160*/  FADD R29, R29, R10 ;  /* 0x0000000a1d1d7221 */ /* 0x000fe20000000000 */
[----:B------:R-:W-:Y:S01]  /*1170*/  IMAD.WIDE R20, R23, 0x4, R20 ;  /* 0x0000000417147825 */ /* 0x000fe200078e0214 */
[----:B-1----:R-:W-:Y:S02]  /*1180*/  CS2R R8, SRZ ;  /* 0x0000000000087805 */ /* 0x002fe4000001ff00 */
[C---:B------:R-:W-:Y:S02]  /*1190*/  ISETP.GT.AND P0, PT, R17.reuse, 0xf, PT ;  /* 0x0000000f1100780c */ /* 0x040fe40003f04270 */
[----:B------:R-:W-:Y:S01]  /*11a0*/  ISETP.GE.AND P4, PT, R17, 0x10, PT ;  /* 0x000000101100780c */ /* 0x000fe20003f86270 */
[----:B------:R-:W-:Y:S01]  /*11b0*/  FADD R18, R18, R25 ;  /* 0x0000001912127221 */ /* 0x000fe20000000000 */
[----:B--2---:R-:W-:-:S05]  /*11c0*/  SEL R11, R4, RZ, P2 ;  /* 0x000000ff040b7207 */ /* 0x004fca0001000000 */
[----:B------:R-:W-:Y:S01]  /*11d0*/  FADD R22, R22, R11 ;  /* 0x0000000b16167221 */ /* 0x000fe20000000000 */
[----:B------:R-:W-:-:S06]  /*11e0*/  CS2R R10, SRZ ;  /* 0x00000000000a7805 */ /* 0x000fcc000001ff00 */
[----:B------:R-:W2:Y:S01]  /*11f0*/  @P3 LDG.E.128 R8, desc[UR4][R20.64] ;  /* 0x0000000414083981 */ /* 0x000ea2000c1e1d00 */
[----:B------:R-:W-:-:S05]  /*1200*/  VIADD R4, R17, 0x2 ;  /* 0x0000000211047836 */ /* 0x000fca0000000000 */
[----:B------:R-:W-:-:S05]  /*1210*/  SEL R4, R4, RZ, !P4 ;  /* 0x000000ff04047207 */ /* 0x000fca0006000000 */
[----:B------:R-:W-:Y:S02]  /*1220*/  VIADD R23, R4, 0x12 ;  /* 0x0000001204177836 */ /* 0x000fe40000000000 */
[----:B------:R-:W-:Y:S01]  /*1230*/  @!P0 IMAD.MOV R23, RZ, RZ, R4 ;  /* 0x000000ffff178224 */ /* 0x000fe200078e0204 */
[C---:B------:R-:W-:Y:S01]  /*1240*/  ISETP.GT.AND P0, PT, R2.reuse, 0xf, PT ;  /* 0x0000000f0200780c */ /* 0x040fe20003f04270 */
[C---:B------:R-:W-:Y:S01]  /*1250*/  VIADD R4, R2.reuse, 0x2 ;  /* 0x0000000202047836 */ /* 0x040fe20000000000 */
[----:B------:R-:W-:Y:S02]  /*1260*/  ISETP.GE.AND P4, PT, R2, 0x10, PT ;  /* 0x000000100200780c */ /* 0x000fe40003f86270 */
[----:B------:R-:W-:Y:S02]  /*1270*/  SEL R25, R5, RZ, P2 ;  /* 0x000000ff05197207 */ /* 0x000fe40001000000 */
[----:B------:R-:W-:-:S05]  /*1280*/  SEL R5, R4, RZ, !P4 ;  /* 0x000000ff04057207 */ /* 0x000fca0006000000 */
[----:B------:R-:W-:Y:S02]  /*1290*/  VIADD R4, R5, 0x12 ;  /* 0x0000001205047836 */ /* 0x000fe40000000000 */
[----:B------:R-:W-:Y:S01]  /*12a0*/  @!P0 IMAD.MOV R4, RZ, RZ, R5 ;  /* 0x000000ffff048224 */ /* 0x000fe200078e0205 */
[----:B------:R-:W-:Y:S01]  /*12b0*/  SEL R5, R6, RZ, P2 ;  /* 0x000000ff06057207 */ /* 0x000fe20001000000 */
[----:B------:R-:W-:-:S04]  /*12c0*/  IMAD R6, R17, R2, RZ ;  /* 0x0000000211067224 */ /* 0x000fc800078e02ff */
[----:B------:R-:W-:Y:S01]  /*12d0*/  FADD R24, R24, R5 ;  /* 0x0000000518187221 */ /* 0x000fe20000000000 */
[----:B------:R-:W-:-:S04]  /*12e0*/  IADD3 R5, R6, -R17, -R2 ;  /* 0x8000001106057210 */ /* 0x000fc80007ffe802 */
[----:B------:R-:W-:Y:S01]  /*12f0*/  IADD3 R5, R23, R5, R4 ;  /* 0x0000000517057210 */ /* 0x000fe20007ffe004 */
[----:B------:R-:W-:-:S04]  /*1300*/  IMAD R17, R17, R4, RZ ;  /* 0x0000000411117224 */ /* 0x000fc800078e02ff */
[----:B------:R-:W-:Y:S01]  /*1310*/  VIADD R6, R5, 0x1 ;  /* 0x0000000105067836 */ /* 0x000fe20000000000 */
[----:B------:R-:W-:Y:S01]  /*1320*/  ISETP.GE.AND P0, PT, R0, 0x10, PT ;  /* 0x000000100000780c */ /* 0x000fe20003f06270 */
[----:B------:R-:W-:Y:S02]  /*1330*/  IMAD R2, R2, R23, R17 ;  /* 0x0000001702027224 */ /* 0x000fe400078e0211 */
[----:B------:R-:W-:Y:S02]  /*1340*/  VIADD R5, R0, 0x2 ;  /* 0x0000000200057836 */ /* 0x000fe40000000000 */
[----:B------:R-:W-:Y:S01]  /*1350*/  IMAD R23, R23, R4, R6 ;  /* 0x0000000417177224 */ /* 0x000fe200078e0206 */
[C---:B------:R-:W-:Y:S01]  /*1360*/  ISETP.GE.AND P4, PT, R3.reuse, 0x10, PT ;  /* 0x000000100300780c */ /* 0x040fe20003f86270 */
[----:B------:R-:W-:Y:S01]  /*1370*/  VIADD R4, R3, 0x2 ;  /* 0x0000000203047836 */ /* 0x000fe20000000000 */
[----:B------:R-:W-:Y:S02]  /*1380*/  SEL R6, R5, RZ, !P0 ;  /* 0x000000ff05067207 */ /* 0x000fe40004000000 */
[----:B------:R-:W-:-:S02]  /*1390*/  ISETP.GT.AND P0, PT, R3, 0xf, PT ;  /* 0x0000000f0300780c */ /* 0x000fc40003f04270 */
[----:B------:R-:W-:Y:S02]  /*13a0*/  SEL R4, R4, RZ, !P4 ;  /* 0x000000ff04047207 */ /* 0x000fe40006000000 */
[C---:B------:R-:W-:Y:S01]  /*13b0*/  ISETP.GT.AND P4, PT, R0.reuse, 0xf, PT ;  /* 0x0000000f0000780c */ /* 0x040fe20003f84270 */
[----:B------:R-:W-:Y:S02]  /*13c0*/  IMAD R17, R0, R3, RZ ;  /* 0x0000000300117224 */ /* 0x000fe400078e02ff */
[----:B------:R-:W-:-:S06]  /*13d0*/  VIADD R5, R4, 0x12 ;  /* 0x0000001204057836 */ /* 0x000fcc0000000000 */
[----:B------:R-:W-:Y:S02]  /*13e0*/  @!P0 IMAD.MOV R5, RZ, RZ, R4 ;  /* 0x000000ffff058224 */ /* 0x000fe400078e0204 */
[----:B------:R-:W-:Y:S02]  /*13f0*/  VIADD R4, R6, 0x12 ;  /* 0x0000001206047836 */ /* 0x000fe40000000000 */
[----:B------:R-:W-:Y:S01]  /*1400*/  @!P4 IMAD.MOV R4, RZ, RZ, R6 ;  /* 0x000000ffff04c224 */ /* 0x000fe200078e0206 */
[----:B------:R-:W-:-:S04]  /*1410*/  IADD3 R6, R17, -R0, -R3 ;  /* 0x8000000011067210 */ /* 0x000fc80007ffe803 */
[----:B------:R-:W-:Y:S01]  /*1420*/  IADD3 R6, R4, R6, R5 ;  /* 0x0000000604067210 */ /* 0x000fe20007ffe005 */
[-C--:B------:R-:W-:Y:S02]  /*1430*/  IMAD R0, R0, R5.reuse, RZ ;  /* 0x0000000500007224 */ /* 0x080fe400078e02ff */
[----:B------:R-:W-:Y:S02]  /*1440*/  IMAD.IADD R2, R23, 0x1, -R2 ;  /* 0x0000000117027824 */ /* 0x000fe400078e0a02 */
[----:B------:R-:W-:Y:S02]  /*1450*/  VIADD R6, R6, 0x1 ;  /* 0x0000000106067836 */ /* 0x000fe40000000000 */
[----:B------:R-:W-:Y:S02]  /*1460*/  IMAD R0, R3, R4, R0 ;  /* 0x0000000403007224 */ /* 0x000fe400078e0200 */
[----:B------:R-:W-:Y:S01]  /*1470*/  IMAD R5, R4, R5, R6 ;  /* 0x0000000504057224 */ /* 0x000fe200078e0206 */
[----:B------:R-:W-:-:S02]  /*1480*/  I2FP.F32.S32 R4, R2 ;  /* 0x0000000200047245 */ /* 0x000fc40000201400 */
[----:B------:R-:W-:Y:S01]  /*1490*/  SEL R7, R7, RZ, P2 ;  /* 0x000000ff07077207 */ /* 0x000fe20001000000 */
[----:B------:R-:W-:Y:S01]  /*14a0*/  IMAD.IADD R0, R5, 0x1, -R0 ;  /* 0x0000000105007824 */ /* 0x000fe200078e0a00 */
[C---:B------:R-:W-:Y:S01]  /*14b0*/  FSETP.GT.AND P0, PT, |R4|.reuse, 8.50705917302346158658e+37, PT ;  /* 0x7e8000000400780b */ /* 0x040fe20003f04200 */
[----:B------:R-:W1:Y:S01]  /*14c0*/  LDC.64 R2, c[0x0][0x218] ;  /* 0x00008600ff027b82 */ /* 0x000e620000000a00 */
[----:B------:R-:W-:Y:S02]  /*14d0*/  FSETP.GEU.AND P4, PT, |R4|, 1.175494350822287508e-38, PT ;  /* 0x008000000400780b */ /* 0x000fe40003f8e200 */
[----:B------:R-:W-:-:S04]  /*14e0*/  I2FP.F32.S32 R0, R0 ;  /* 0x0000000000007245 */ /* 0x000fc80000201400 */
[----:B------:R-:W-:Y:S02]  /*14f0*/  FSETP.GT.AND P2, PT, |R0|, 8.50705917302346158658e+37, PT ;  /* 0x7e8000000000780b */ /* 0x000fe40003f44200 */
[----:B---3--:R-:W-:Y:S02]  /*1500*/  SEL R12, R12, RZ, P1 ;  /* 0x000000ff0c0c7207 */ /* 0x008fe40000800000 */
[----:B------:R-:W-:Y:S02]  /*1510*/  SEL R13, R13, RZ, P1 ;  /* 0x000000ff0d0d7207 */ /* 0x000fe40000800000 */
[----:B------:R-:W-:Y:S02]  /*1520*/  SEL R14, R14, RZ, P1 ;  /* 0x000000ff0e0e7207 */ /* 0x000fe40000800000 */
[----:B------:R-:W-:Y:S02]  /*1530*/  SEL R15, R15, RZ, P1 ;  /* 0x000000ff0f0f7207 */ /* 0x000fe40000800000 */
[----:B------:R-:W-:Y:S01]  /*1540*/  FSETP.GEU.AND P1, PT, |R0|, 1.175494350822287508e-38, PT ;  /* 0x008000000000780b */ /* 0x000fe20003f2e200 */
[----:B------:R-:W-:Y:S01]  /*1550*/  @P0 FMUL R4, R4, 0.25 ;  /* 0x3e80000004040820 */ /* 0x000fe20000400000 */
[----:B------:R-:W-:Y:S01]  /*1560*/  FADD R5, R28, R13 ;  /* 0x0000000d1c057221 */ /* 0x000fe20000000000 */
[----:B------:R-:W-:-:S02]  /*1570*/  @P2 FMUL R0, R0, 0.25 ;  /* 0x3e80000000002820 */ /* 0x000fc40000400000 */
[----:B------:R-:W-:Y:S01]  /*1580*/  @!P4 FMUL R4, R4, 16777216 ;  /* 0x4b8000000404c820 */ /* 0x000fe20000400000 */
[----:B------:R-:W-:Y:S01]  /*1590*/  FADD R26, R26, R7 ;  /* 0x000000071a1a7221 */ /* 0x000fe20000000000 */
[----:B------:R-:W-:Y:S01]  /*15a0*/  FADD R27, R27, R12 ;  /* 0x0000000c1b1b7221 */ /* 0x000fe20000000000 */
[----:B------:R-:W-:Y:S01]  /*15b0*/  FADD R6, R29, R14 ;  /* 0x0000000e1d067221 */ /* 0x000fe20000000000 */
[----:B------:R-:W-:-:S04]  /*15c0*/  FADD R7, R18, R15 ;  /* 0x0000000f12077221 */ /* 0x000fc80000000000 */
[----:B------:R-:W-:Y:S01]  /*15d0*/  @!P1 FMUL R0, R0, 16777216 ;  /* 0x4b80000000009820 */ /* 0x000fe20000400000 */
[----:B------:R-:W-:Y:S01]  /*15e0*/  FADD R16, R16, R25 ;  /* 0x0000001910107221 */ /* 0x000fe20000000000 */
[----:B------:R-:W-:Y:S01]  /*15f0*/  @P0 FMUL R27, R27, 0.25 ;  /* 0x3e8000001b1b0820 */ /* 0x000fe20000400000 */
[----:B------:R-:W-:Y:S01]  /*1600*/  @P0 FMUL R5, R5, 0.25 ;  /* 0x3e80000005050820 */ /* 0x000fe20000400000 */
[----:B------:R-:W-:Y:S01]  /*1610*/  @P0 FMUL R6, R6, 0.25 ;  /* 0x3e80000006060820 */ /* 0x000fe20000400000 */
[----:B------:R-:W-:Y:S01]  /*1620*/  @P0 FMUL R7, R7, 0.25 ;  /* 0x3e80000007070820 */ /* 0x000fe20000400000 */
[----:B------:R-:W-:Y:S01]  /*1630*/  MUFU.RCP R0, R0 ;  /* 0x0000000000007308 */ /* 0x000fe20000001000 */
[----:B------:R-:W-:Y:S01]  /*1640*/  @!P4 FMUL R27, R27, 16777216 ;  /* 0x4b8000001b1bc820 */ /* 0x000fe20000400000 */
[----:B------:R-:W-:Y:S01]  /*1650*/  @!P4 FMUL R5, R5, 16777216 ;  /* 0x4b8000000505c820 */ /* 0x000fe20000400000 */
[----:B------:R-:W-:Y:S01]  /*1660*/  @!P4 FMUL R6, R6, 16777216 ;  /* 0x4b8000000606c820 */ /* 0x000fe20000400000 */
[----:B------:R-:W-:Y:S01]  /*1670*/  @!P4 FMUL R7, R7, 16777216 ;  /* 0x4b8000000707c820 */ /* 0x000fe20000400000 */
[----:B-1----:R-:W-:Y:S01]  /*1680*/  IMAD.WIDE R2, R19, 0x4, R2 ;  /* 0x0000000413027825 */ /* 0x002fe200078e0202 */
[----:B--2---:R-:W-:-:S02]  /*1690*/  SEL R13, R8, RZ, P3 ;  /* 0x000000ff080d7207 */ /* 0x004fc40001800000 */
[----:B------:R-:W1:Y:S01]  /*16a0*/  MUFU.RCP R8, R4 ;  /* 0x0000000400087308 */ /* 0x000e620000001000 */
[----:B------:R-:W-:Y:S02]  /*16b0*/  SEL R9, R9, RZ, P3 ;  /* 0x000000ff09097207 */ /* 0x000fe40001800000 */
[----:B------:R-:W-:Y:S02]  /*16c0*/  SEL R15, R10, RZ, P3 ;  /* 0x000000ff0a0f7207 */ /* 0x000fe40001800000 */
[----:B------:R-:W-:Y:S01]  /*16d0*/  SEL R11, R11, RZ, P3 ;  /* 0x000000ff0b0b7207 */ /* 0x000fe20001800000 */
[----:B------:R-:W-:Y:S01]  /*16e0*/  FADD R13, R22, R13 ;  /* 0x0000000d160d7221 */ /* 0x000fe20000000000 */
[----:B------:R-:W-:Y:S01]  /*16f0*/  FADD R9, R16, R9 ;  /* 0x0000000910097221 */ /* 0x000fe20000000000 */
[----:B------:R-:W-:Y:S02]  /*1700*/  FADD R15, R24, R15 ;  /* 0x0000000f180f7221 */ /* 0x000fe40000000000 */
[----:B------:R-:W-:Y:S01]  /*1710*/  FADD R11, R26, R11 ;  /* 0x0000000b1a0b7221 */ /* 0x000fe20000000000 */
[----:B------:R-:W-:Y:S01]  /*1720*/  @P2 FMUL R13, R13, 0.25 ;  /* 0x3e8000000d0d2820 */ /* 0x000fe20000400000 */
[----:B------:R-:W-:Y:S01]  /*1730*/  @P2 FMUL R9, R9, 0.25 ;  /* 0x3e80000009092820 */ /* 0x000fe20000400000 */
[----:B------:R-:W-:Y:S01]  /*1740*/  @P2 FMUL R15, R15, 0.25 ;  /* 0x3e8000000f0f2820 */ /* 0x000fe20000400000 */
[----:B------:R-:W-:Y:S01]  /*1750*/  @P2 FMUL R11, R11, 0.25 ;  /* 0x3e8000000b0b2820 */ /* 0x000fe20000400000 */
[C---:B-1----:R-:W-:Y:S01]  /*1760*/  FMUL R4, R8.reuse, R27 ;  /* 0x0000001b08047220 */ /* 0x042fe20000400000 */
[C---:B------:R-:W-:Y:S01]  /*1770*/  FMUL R5, R8.reuse, R5 ;  /* 0x0000000508057220 */ /* 0x040fe20000400000 */
[C---:B------:R-:W-:Y:S01]  /*1780*/  FMUL R6, R8.reuse, R6 ;  /* 0x0000000608067220 */ /* 0x040fe20000400000 */
[----:B------:R-:W-:Y:S01]  /*1790*/  FMUL R7, R8, R7 ;  /* 0x0000000708077220 */ /* 0x000fe20000400000 */
[----:B------:R-:W-:Y:S01]  /*17a0*/  @!P1 FMUL R13, R13, 16777216 ;  /* 0x4b8000000d0d9820 */ /* 0x000fe20000400000 */
[----:B------:R-:W-:Y:S01]  /*17b0*/  @!P1 FMUL R9, R9, 16777216 ;  /* 0x4b80000009099820 */ /* 0x000fe20000400000 */
[----:B------:R-:W-:Y:S01]  /*17c0*/  @!P1 FMUL R15, R15, 16777216 ;  /* 0x4b8000000f0f9820 */ /* 0x000fe20000400000 */
[----:B------:R-:W-:Y:S01]  /*17d0*/  @!P1 FMUL R11, R11, 16777216 ;  /* 0x4b8000000b0b9820 */ /* 0x000fe20000400000 */
[----:B------:R1:W-:Y:S01]  /*17e0*/  @!P6 STG.E.128 desc[UR4][R2.64], R4 ;  /* 0x000000040200e986 */ /* 0x0003e2000c101d04 */
[C---:B------:R-:W-:Y:S01]  /*17f0*/  FMUL R8, R0.reuse, R13 ;  /* 0x0000000d00087220 */ /* 0x040fe20000400000 */
[C---:B------:R-:W-:Y:S01]  /*1800*/  FMUL R9, R0.reuse, R9 ;  /* 0x0000000900097220 */ /* 0x040fe20000400000 */
[C---:B------:R-:W-:Y:S01]  /*1810*/  FMUL R10, R0.reuse, R15 ;  /* 0x0000000f000a7220 */ /* 0x040fe20000400000 */
[----:B------:R-:W-:Y:S01]  /*1820*/  FMUL R11, R0, R11 ;  /* 0x0000000b000b7220 */ /* 0x000fe20000400000 */
[----:B------:R-:W-:Y:S06]  /*1830*/  @P5 EXIT ;  /* 0x000000000000594d */ /* 0x000fec0003800000 */
[----:B------:R-:W-:Y:S01]  /*1840*/  STG.E.128 desc[UR4][R2.64+0x800], R8 ;  /* 0x0008000802007986 */ /* 0x000fe2000c101d04 */
[----:B------:R-:W-:Y:S05]  /*1850*/  EXIT ;  /* 0x000000000000794d */ /* 0x000fea0003800000 */
.L_x_0:
[----:B------:R-:W-:-:S00]  /*1860*/  BRA `(.L_x_0) ;  /* 0xfffffffc00fc7947 */ /* 0x000fc0000383ffff */
[----:B------:R-:W-:-:S00]  /*1870*/  NOP ;  /* 0x0000000000007918 */ /* 0x000fc00000000000 */
        /* <DEDUP_REMOVED lines=8> */
.L_x_1:


//--------------------- .nv.constant0.triton_poi_fused_avg_pool2d_15 --------------------------
	.section	.nv.constant0.triton_poi_fused_avg_pool2d_15,"a",@progbits
	.sectionflags	@""
	.align	4
.nv.constant0.triton_poi_fused_avg_pool2d_15:
	.zero		548
